//
// Generated by NVIDIA NVVM Compiler
//
// Compiler Build ID: CL-36424714
// Cuda compilation tools, release 13.0, V13.0.88
// Based on NVVM 20.0.0
//

.version 9.0
.target sm_100
.address_size 64

	// .globl	_Z6kernelv
.extern .func  (.param .b32 func_retval0) vprintf
(
	.param .b64 vprintf_param_0,
	.param .b64 vprintf_param_1
)
;
.global .align 1 .b8 $str[68] = {103, 100, 40, 37, 52, 100, 44, 37, 52, 100, 44, 37, 52, 100, 41, 32, 98, 100, 40, 37, 52, 100, 44, 37, 52, 100, 44, 37, 52, 100, 41, 32, 98, 105, 40, 37, 52, 100, 44, 37, 52, 100, 44, 37, 52, 100, 41, 32, 116, 105, 40, 37, 52, 100, 44, 37, 52, 100, 44, 37, 52, 100, 41, 32, 37, 100, 10};

.visible .entry _Z6kernelv()
{
	.local .align 8 .b8 	__local_depot0[56];
	.reg .b64 	%SP;
	.reg .b64 	%SPL;
	.reg .b32 	%r<16>;
	.reg .b64 	%rd<5>;

	mov.u64 	%SPL, __local_depot0;
	cvta.local.u64 	%SP, %SPL;
	add.u64 	%rd1, %SP, 0;
	add.u64 	%rd2, %SPL, 0;
	mov.u32 	%r1, %ctaid.x;
	mov.u32 	%r2, %ntid.x;
	mov.u32 	%r3, %tid.x;
	mad.lo.s32 	%r4, %r1, %r2, %r3;
	mov.u32 	%r5, %nctaid.x;
	mov.u32 	%r6, %nctaid.y;
	mov.u32 	%r7, %nctaid.z;
	mov.u32 	%r8, %ntid.y;
	mov.u32 	%r9, %ntid.z;
	mov.u32 	%r10, %ctaid.y;
	mov.u32 	%r11, %ctaid.z;
	mov.u32 	%r12, %tid.y;
	mov.u32 	%r13, %tid.z;
	st.local.v2.u32 	[%rd2], {%r5, %r6};
	st.local.v2.u32 	[%rd2+8], {%r7, %r2};
	st.local.v2.u32 	[%rd2+16], {%r8, %r9};
	st.local.v2.u32 	[%rd2+24], {%r1, %r10};
	st.local.v2.u32 	[%rd2+32], {%r11, %r3};
	st.local.v2.u32 	[%rd2+40], {%r12, %r13};
	st.local.u32 	[%rd2+48], %r4;
	mov.u64 	%rd3, $str;
	cvta.global.u64 	%rd4, %rd3;
	{ // callseq 0, 0
	.param .b64 param0;
	st.param.b64 	[param0], %rd4;
	.param .b64 param1;
	st.param.b64 	[param1], %rd1;
	.param .b32 retval0;
	call.uni (retval0), 
	vprintf, 
	(
	param0, 
	param1
	);
	ld.param.b32 	%r14, [retval0];
	} // callseq 0
	ret;

}


// ===== COMPILED SASS (sm_100) =====

	.target	sm_100

	.elftype	@"ET_EXEC"


//--------------------- .note.nv.tkinfo           --------------------------
	.section	.note.nv.tkinfo,"",@"SHT_NOTE"
	.sectionflags	@"SHF_NOTE_NV_TKINFO"
	.tkinfo
        /*0018*/ 	.word	0x00000002
        /*0030*/ 	.string	""
        /*0030*/ 	.string	"ptxas"
        /*0030*/ 	.string	"Cuda compilation tools, release 13.0, V13.0.88"
        /*0030*/ 	.string	"Build cuda_13.0.r13.0/compiler.36424714_0"
        /*0030*/ 	.string	"-arch sm_100 -m 64 "



//--------------------- .note.nv.cuinfo           --------------------------
	.section	.note.nv.cuinfo,"",@"SHT_NOTE"
	.sectionflags	@"SHF_NOTE_NV_CUINFO"
        /*0018*/ 	.short	0x0002
        /*001a*/ 	.short	0x0064
        /*001c*/ 	.short	0x0082
	.zero		2


//--------------------- .nv.info                  --------------------------
	.section	.nv.info,"",@"SHT_CUDA_INFO"
	.align	4


	//----- nvinfo : EIATTR_REGCOUNT
	.align		4
        /*0000*/ 	.byte	0x04, 0x2f
        /*0002*/ 	.short	(.L_2 - .L_1)
	.align		4
.L_1:
        /*0004*/ 	.word	index@(_Z6kernelv)
        /*0008*/ 	.word	0x00000018


	//----- nvinfo : EIATTR_FRAME_SIZE
	.align		4
.L_2:
        /*000c*/ 	.byte	0x04, 0x11
        /*000e*/ 	.short	(.L_4 - .L_3)
	.align		4
.L_3:
        /*0010*/ 	.word	index@(_Z6kernelv)
        /*0014*/ 	.word	0x00000038


	//----- nvinfo : EIATTR_MIN_STACK_SIZE
	.align		4
.L_4:
        /*0018*/ 	.byte	0x04, 0x12
        /*001a*/ 	.short	(.L_6 - .L_5)
	.align		4
.L_5:
        /*001c*/ 	.word	index@(_Z6kernelv)
        /*0020*/ 	.word	0x00000038
.L_6:


//--------------------- .nv.compat                --------------------------
	.section	.nv.compat,"",@"SHT_CUDA_COMPAT_INFO"
	.align	4
        /*0000*/ 	.byte	0x02, 0x09, 0x00, 0x00, 0x02, 0x02, 0x01, 0x00, 0x02, 0x05, 0x05, 0x00, 0x03, 0x07, 0x01, 0x01
        /*0010*/ 	.byte	0x02, 0x03, 0x00, 0x00, 0x02, 0x06, 0x01, 0x00, 0x04, 0x0b, 0x08, 0x00, 0x09, 0x00, 0x00, 0x00
        /*0020*/ 	.byte	0x00, 0x00, 0x00, 0x00


//--------------------- .nv.info._Z6kernelv       --------------------------
	.section	.nv.info._Z6kernelv,"",@"SHT_CUDA_INFO"
	.sectionflags	@""
	.align	4


	//----- nvinfo : EIATTR_CUDA_API_VERSION
	.align		4
        /*0000*/ 	.byte	0x04, 0x37
        /*0002*/ 	.short	(.L_8 - .L_7)
.L_7:
        /*0004*/ 	.word	0x00000082


	//----- nvinfo : EIATTR_SPARSE_MMA_MASK
	.align		4
.L_8:
        /*0008*/ 	.byte	0x03, 0x50
        /*000a*/ 	.short	0x0000


	//----- nvinfo : EIATTR_MAXREG_COUNT
	.align		4
        /*000c*/ 	.byte	0x03, 0x1b
        /*000e*/ 	.short	0x00ff


	//----- nvinfo : EIATTR_EXTERNS
	.align		4
        /*0010*/ 	.byte	0x04, 0x0f
        /*0012*/ 	.short	(.L_10 - .L_9)


	//   ....[0]....
	.align		4
.L_9:
        /*0014*/ 	.word	index@(vprintf)


	//----- nvinfo : EIATTR_MERCURY_ISA_VERSION
	.align		4
.L_10:
        /*0018*/ 	.byte	0x03, 0x5f
        /*001a*/ 	.short	0x0101


	//----- nvinfo : EIATTR_VRC_CTA_INIT_COUNT
	.align		4
        /*001c*/ 	.byte	0x02, 0x4a
	.zero		1
	.zero		1


	//----- nvinfo : EIATTR_SYSCALL_OFFSETS
	.align		4
        /*0020*/ 	.byte	0x04, 0x46
        /*0022*/ 	.short	(.L_12 - .L_11)


	//   ....[0]....
.L_11:
        /*0024*/ 	.word	0x00000200


	//----- nvinfo : EIATTR_EXIT_INSTR_OFFSETS
	.align		4
.L_12:
        /*0028*/ 	.byte	0x04, 0x1c
        /*002a*/ 	.short	(.L_14 - .L_13)


	//   ....[0]....
.L_13:
        /*002c*/ 	.word	0x00000210


	//----- nvinfo : EIATTR_SW_WAR
	.align		4
.L_14:
        /*0030*/ 	.byte	0x04, 0x36
        /*0032*/ 	.short	(.L_16 - .L_15)
.L_15:
        /*0034*/ 	.word	0x00000008
.L_16:


//--------------------- .nv.callgraph             --------------------------
	.section	.nv.callgraph,"",@"SHT_CUDA_CALLGRAPH"
	.align	4
	.sectionentsize	8
	.align		4
        /*0000*/ 	.word	0x00000000
	.align		4
        /*0004*/ 	.word	0xffffffff
	.align		4
        /*0008*/ 	.word	index@(_Z6kernelv)
	.align		4
        /*000c*/ 	.word	index@(vprintf)
	.align		4
        /*0010*/ 	.word	0x00000000
	.align		4
        /*0014*/ 	.word	0xfffffffe
	.align		4
        /*0018*/ 	.word	0x00000000
	.align		4
        /*001c*/ 	.word	0xfffffffd
	.align		4
        /*0020*/ 	.word	0x00000000
	.align		4
        /*0024*/ 	.word	0xfffffffc


//--------------------- .nv.constant4             --------------------------
	.section	.nv.constant4,"a",@progbits
	.align	8
	.align		8
.nv.constant4:
        /*0000*/ 	.dword	vprintf
	.align		8
        /*0008*/ 	.dword	$str


//--------------------- .text._Z6kernelv          --------------------------
	.section	.text._Z6kernelv,"ax",@progbits
	.align	128
        .global         _Z6kernelv
        .type           _Z6kernelv,@function
        .size           _Z6kernelv,(.L_x_2 - _Z6kernelv)
        .other          _Z6kernelv,@"STO_CUDA_ENTRY STV_DEFAULT"
_Z6kernelv:
.text._Z6kernelv:
[----:B------:R-:W0:Y:S01]  /*0000*/  LDC R1, c[0x0][0x37c] ;  /* 0x0000df00ff017b82 */ /* 0x000e220000000800 */
[----:B------:R-:W1:Y:S01]  /*0010*/  S2R R4, SR_CTAID.X ;  /* 0x0000000000047919 */ /* 0x000e620000002500 */
[----:B------:R-:W2:Y:S06]  /*0020*/  LDCU UR5, c[0x0][0x2fc] ;  /* 0x00005f80ff0577ac */ /* 0x000eac0008000800 */
[----:B------:R-:W1:Y:S01]  /*0030*/  LDC R11, c[0x0][0x360] ;  /* 0x0000d800ff0b7b82 */ /* 0x000e620000000800 */
[----:B------:R-:W-:Y:S01]  /*0040*/  MOV R2, 0x0 ;  /* 0x0000000000027802 */ /* 0x000fe20000000f00 */
[----:B------:R-:W1:Y:S01]  /*0050*/  S2R R15, SR_TID.X ;  /* 0x00000000000f7919 */ /* 0x000e620000002100 */
[----:B0-----:R-:W-:Y:S01]  /*0060*/  VIADD R1, R1, 0xffffffc8 ;  /* 0xffffffc801017836 */ /* 0x001fe20000000000 */
[----:B------:R-:W0:Y:S01]  /*0070*/  LDCU UR4, c[0x0][0x2f8] ;  /* 0x00005f00ff0477ac */ /* 0x000e220008000800 */
[----:B------:R-:W3:Y:S03]  /*0080*/  S2R R14, SR_CTAID.Z ;  /* 0x00000000000e7919 */ /* 0x000ee60000002700 */
[----:B------:R-:W4:Y:S01]  /*0090*/  LDC R8, c[0x0][0x370] ;  /* 0x0000dc00ff087b82 */ /* 0x000f220000000800 */
[----:B------:R-:W5:Y:S01]  /*00a0*/  LDCU.64 UR6, c[0x4][0x8] ;  /* 0x01000100ff0677ac */ /* 0x000f620008000a00 */
[----:B------:R-:W5:Y:S01]  /*00b0*/  S2R R16, SR_TID.Y ;  /* 0x0000000000107919 */ /* 0x000f620000002200 */
[----:B------:R-:W5:Y:S05]  /*00c0*/  S2R R17, SR_TID.Z ;  /* 0x0000000000117919 */ /* 0x000f6a0000002300 */
[----:B------:R-:W4:Y:S01]  /*00d0*/  LDC R9, c[0x0][0x374] ;  /* 0x0000dd00ff097b82 */ /* 0x000f220000000800 */
[----:B------:R-:W4:Y:S01]  /*00e0*/  S2R R5, SR_CTAID.Y ;  /* 0x0000000000057919 */ /* 0x000f220000002600 */
[----:B0-----:R-:W-:-:S06]  /*00f0*/  IADD3 R6, P0, PT, R1, UR4, RZ ;  /* 0x0000000401067c10 */ /* 0x001fcc000ff1e0ff */
[----:B------:R-:W0:Y:S01]  /*0100*/  LDC R10, c[0x0][0x378] ;  /* 0x0000de00ff0a7b82 */ /* 0x000e220000000800 */
[----:B--2---:R-:W-:-:S07]  /*0110*/  IMAD.X R7, RZ, RZ, UR5, P0 ;  /* 0x00000005ff077e24 */ /* 0x004fce00080e06ff */
[----:B------:R-:W2:Y:S01]  /*0120*/  LDC R12, c[0x0][0x364] ;  /* 0x0000d900ff0c7b82 */ /* 0x000ea20000000800 */
[----:B-1----:R-:W-:Y:S01]  /*0130*/  IMAD R0, R4, R11, R15 ;  /* 0x0000000b04007224 */ /* 0x002fe200078e020f */
[----:B---3--:R-:W-:Y:S06]  /*0140*/  STL.64 [R1+0x20], R14 ;  /* 0x0000200e01007387 */ /* 0x008fec0000100a00 */
[----:B------:R-:W2:Y:S01]  /*0150*/  LDC R13, c[0x0][0x368] ;  /* 0x0000da00ff0d7b82 */ /* 0x000ea20000000800 */
[----:B------:R-:W-:Y:S04]  /*0160*/  STL [R1+0x30], R0 ;  /* 0x0000300001007387 */ /* 0x000fe80000100800 */
[----:B-----5:R-:W-:Y:S03]  /*0170*/  STL.64 [R1+0x28], R16 ;  /* 0x0000281001007387 */ /* 0x020fe60000100a00 */
[----:B------:R-:W1:Y:S01]  /*0180*/  LDC.64 R2, c[0x4][R2] ;  /* 0x0100000002027b82 */ /* 0x000e620000000a00 */
[----:B----4-:R-:W-:Y:S04]  /*0190*/  STL.64 [R1], R8 ;  /* 0x0000000801007387 */ /* 0x010fe80000100a00 */
[----:B0-----:R-:W-:Y:S04]  /*01a0*/  STL.64 [R1+0x8], R10 ;  /* 0x0000080a01007387 */ /* 0x001fe80000100a00 */
[----:B------:R0:W-:Y:S04]  /*01b0*/  STL.64 [R1+0x18], R4 ;  /* 0x0000180401007387 */ /* 0x0001e80000100a00 */
[----:B--2---:R2:W-:Y:S01]  /*01c0*/  STL.64 [R1+0x10], R12 ;  /* 0x0000100c01007387 */ /* 0x0045e20000100a00 */
[----:B0-----:R-:W-:Y:S01]  /*01d0*/  IMAD.U32 R4, RZ, RZ, UR6 ;  /* 0x00000006ff047e24 */ /* 0x001fe2000f8e00ff */
[----:B------:R-:W-:-:S07]  /*01e0*/  MOV R5, UR7 ;  /* 0x0000000700057c02 */ /* 0x000fce0008000f00 */
[----:B------:R-:W-:-:S07]  /*01f0*/  LEPC R20, `(.L_x_0) ;  /* 0x000000001014794e */ /* 0x000fce0000000000 */
[----:B-12---:R-:W-:Y:S05]  /*0200*/  CALL.ABS.NOINC R2 ;  /* 0x0000000002007343 */ /* 0x006fea0003c00000 */
.L_x_0:
[----:B------:R-:W-:Y:S05]  /*0210*/  EXIT ;  /* 0x000000000000794d */ /* 0x000fea0003800000 */
.L_x_1:
[----:B------:R-:W-:-:S00]  /*0220*/  BRA `(.L_x_1) ;  /* 0xfffffffc00fc7947 */ /* 0x000fc0000383ffff */
[----:B------:R-:W-:-:S00]  /*0230*/  NOP ;  /* 0x0000000000007918 */ /* 0x000fc00000000000 */
        /* <DEDUP_REMOVED lines=12> */
.L_x_2:


//--------------------- .nv.global.init           --------------------------
	.section	.nv.global.init,"aw",@progbits
.nv.global.init:
	.type		$str,@object
	.size		$str,(.L_0 - $str)
$str:
        /*0000*/ 	.byte	0x67, 0x64, 0x28, 0x25, 0x34, 0x64, 0x2c, 0x25, 0x34, 0x64, 0x2c, 0x25, 0x34, 0x64, 0x29, 0x20
        /*0010*/ 	.byte	0x62, 0x64, 0x28, 0x25, 0x34, 0x64, 0x2c, 0x25, 0x34, 0x64, 0x2c, 0x25, 0x34, 0x64, 0x29, 0x20
        /*0020*/ 	.byte	0x62, 0x69, 0x28, 0x25, 0x34, 0x64, 0x2c, 0x25, 0x34, 0x64, 0x2c, 0x25, 0x34, 0x64, 0x29, 0x20
        /*0030*/ 	.byte	0x74, 0x69, 0x28, 0x25, 0x34, 0x64, 0x2c, 0x25, 0x34, 0x64, 0x2c, 0x25, 0x34, 0x64, 0x29, 0x20
        /*0040*/ 	.byte	0x25, 0x64, 0x0a, 0x00
.L_0:


//--------------------- .nv.shared.reserved.0     --------------------------
	.section	.nv.shared.reserved.0,"aw",@nobits
	.weak		__nv_reservedSMEM_offset_0_alias
	.size		__nv_reservedSMEM_offset_0_alias, 0, 64
	.other		__nv_reservedSMEM_offset_0_alias,@"STO_CUDA_RESERVED_SHARED STV_DEFAULT"
__nv_reservedSMEM_offset_0_alias:
	.zero		0
	.zero		64


//--------------------- .nv.constant0._Z6kernelv  --------------------------
	.section	.nv.constant0._Z6kernelv,"a",@progbits
	.sectionflags	@""
	.align	4
.nv.constant0._Z6kernelv:
	.zero		896


//--------------------- SYMBOLS --------------------------

	.type		.nv.reservedSmem.offset0,@object
	.size		.nv.reservedSmem.offset0,0x4
	.type		vprintf,@function
